//
// Generated by NVIDIA NVVM Compiler
//
// Compiler Build ID: CL-36424714
// Cuda compilation tools, release 13.0, V13.0.88
// Based on NVVM 20.0.0
//

.version 9.0
.target sm_100
.address_size 64

	// .globl	_Z6kernelPi

.visible .entry _Z6kernelPi(
	.param .u64 .ptr .align 1 _Z6kernelPi_param_0
)
{
	.reg .pred 	%p<10>;
	.reg .b32 	%r<22>;
	.reg .b64 	%rd<5>;
	.reg .b64 	%fd<76>;

	ld.param.u64 	%rd1, [_Z6kernelPi_param_0];
	mov.u32 	%r6, %ctaid.x;
	mov.u32 	%r7, %ctaid.y;
	mov.u32 	%r8, %nctaid.x;
	mad.lo.s32 	%r1, %r7, %r8, %r6;
	add.s32 	%r9, %r6, -500;
	cvt.rn.f64.s32 	%fd35, %r9;
	mul.f64 	%fd36, %fd35, 0d3FF8000000000000;
	div.rn.f64 	%fd75, %fd36, 0d408F400000000000;
	add.s32 	%r10, %r7, -500;
	cvt.rn.f64.s32 	%fd37, %r10;
	mul.f64 	%fd38, %fd37, 0d3FF8000000000000;
	div.rn.f64 	%fd74, %fd38, 0d408F400000000000;
	mov.b32 	%r20, 0;
	bra.uni 	$L__BB0_9;
$L__BB0_1:
	sub.f64 	%fd45, %fd33, %fd34;
	mul.f64 	%fd46, %fd31, %fd32;
	fma.rn.f64 	%fd47, %fd31, %fd32, %fd46;
	add.f64 	%fd3, %fd45, 0dBFE999999999999A;
	add.f64 	%fd4, %fd47, 0d3FC3F7CED916872B;
	mul.f64 	%fd5, %fd3, %fd3;
	mul.f64 	%fd6, %fd4, %fd4;
	add.f64 	%fd48, %fd5, %fd6;
	setp.gt.f64 	%p2, %fd48, 0d409F400000000000;
	@%p2 bra 	$L__BB0_10;
	sub.f64 	%fd49, %fd5, %fd6;
	mul.f64 	%fd50, %fd3, %fd4;
	fma.rn.f64 	%fd51, %fd3, %fd4, %fd50;
	add.f64 	%fd7, %fd49, 0dBFE999999999999A;
	add.f64 	%fd8, %fd51, 0d3FC3F7CED916872B;
	mul.f64 	%fd9, %fd7, %fd7;
	mul.f64 	%fd10, %fd8, %fd8;
	add.f64 	%fd52, %fd9, %fd10;
	setp.gt.f64 	%p3, %fd52, 0d409F400000000000;
	@%p3 bra 	$L__BB0_10;
	sub.f64 	%fd53, %fd9, %fd10;
	mul.f64 	%fd54, %fd7, %fd8;
	fma.rn.f64 	%fd55, %fd7, %fd8, %fd54;
	add.f64 	%fd11, %fd53, 0dBFE999999999999A;
	add.f64 	%fd12, %fd55, 0d3FC3F7CED916872B;
	mul.f64 	%fd13, %fd11, %fd11;
	mul.f64 	%fd14, %fd12, %fd12;
	add.f64 	%fd56, %fd13, %fd14;
	setp.gt.f64 	%p4, %fd56, 0d409F400000000000;
	@%p4 bra 	$L__BB0_10;
	sub.f64 	%fd57, %fd13, %fd14;
	mul.f64 	%fd58, %fd11, %fd12;
	fma.rn.f64 	%fd59, %fd11, %fd12, %fd58;
	add.f64 	%fd15, %fd57, 0dBFE999999999999A;
	add.f64 	%fd16, %fd59, 0d3FC3F7CED916872B;
	mul.f64 	%fd17, %fd15, %fd15;
	mul.f64 	%fd18, %fd16, %fd16;
	add.f64 	%fd60, %fd17, %fd18;
	setp.gt.f64 	%p5, %fd60, 0d409F400000000000;
	@%p5 bra 	$L__BB0_10;
	sub.f64 	%fd61, %fd17, %fd18;
	mul.f64 	%fd62, %fd15, %fd16;
	fma.rn.f64 	%fd63, %fd15, %fd16, %fd62;
	add.f64 	%fd19, %fd61, 0dBFE999999999999A;
	add.f64 	%fd20, %fd63, 0d3FC3F7CED916872B;
	mul.f64 	%fd21, %fd19, %fd19;
	mul.f64 	%fd22, %fd20, %fd20;
	add.f64 	%fd64, %fd21, %fd22;
	setp.gt.f64 	%p6, %fd64, 0d409F400000000000;
	@%p6 bra 	$L__BB0_10;
	sub.f64 	%fd65, %fd21, %fd22;
	mul.f64 	%fd66, %fd19, %fd20;
	fma.rn.f64 	%fd67, %fd19, %fd20, %fd66;
	add.f64 	%fd23, %fd65, 0dBFE999999999999A;
	add.f64 	%fd24, %fd67, 0d3FC3F7CED916872B;
	mul.f64 	%fd25, %fd23, %fd23;
	mul.f64 	%fd26, %fd24, %fd24;
	add.f64 	%fd68, %fd25, %fd26;
	setp.gt.f64 	%p7, %fd68, 0d409F400000000000;
	@%p7 bra 	$L__BB0_10;
	sub.f64 	%fd69, %fd25, %fd26;
	mul.f64 	%fd70, %fd23, %fd24;
	fma.rn.f64 	%fd71, %fd23, %fd24, %fd70;
	add.f64 	%fd75, %fd69, 0dBFE999999999999A;
	add.f64 	%fd74, %fd71, 0d3FC3F7CED916872B;
	mul.f64 	%fd72, %fd74, %fd74;
	fma.rn.f64 	%fd73, %fd75, %fd75, %fd72;
	setp.gt.f64 	%p8, %fd73, 0d409F400000000000;
	@%p8 bra 	$L__BB0_10;
	add.s32 	%r20, %r20, 8;
	setp.eq.s32 	%p9, %r20, 200;
	mov.b32 	%r21, 1;
	@%p9 bra 	$L__BB0_10;
$L__BB0_9:
	mul.f64 	%fd39, %fd75, %fd75;
	mul.f64 	%fd40, %fd74, %fd74;
	sub.f64 	%fd41, %fd39, %fd40;
	mul.f64 	%fd42, %fd75, %fd74;
	fma.rn.f64 	%fd43, %fd75, %fd74, %fd42;
	add.f64 	%fd31, %fd41, 0dBFE999999999999A;
	add.f64 	%fd32, %fd43, 0d3FC3F7CED916872B;
	mul.f64 	%fd33, %fd31, %fd31;
	mul.f64 	%fd34, %fd32, %fd32;
	add.f64 	%fd44, %fd33, %fd34;
	setp.leu.f64 	%p1, %fd44, 0d409F400000000000;
	mov.b32 	%r21, 0;
	@%p1 bra 	$L__BB0_1;
$L__BB0_10:
	cvta.to.global.u64 	%rd2, %rd1;
	mul.wide.s32 	%rd3, %r1, 4;
	add.s64 	%rd4, %rd2, %rd3;
	st.global.u32 	[%rd4], %r21;
	ret;

}


// ===== COMPILED SASS (sm_100) =====

	.target	sm_100

	.elftype	@"ET_EXEC"


//--------------------- .note.nv.tkinfo           --------------------------
	.section	.note.nv.tkinfo,"",@"SHT_NOTE"
	.sectionflags	@"SHF_NOTE_NV_TKINFO"
	.tkinfo
        /*0018*/ 	.word	0x00000002
        /*0030*/ 	.string	""
        /*0030*/ 	.string	"ptxas"
        /*0030*/ 	.string	"Cuda compilation tools, release 13.0, V13.0.88"
        /*0030*/ 	.string	"Build cuda_13.0.r13.0/compiler.36424714_0"
        /*0030*/ 	.string	"-arch sm_100 -m 64 "



//--------------------- .note.nv.cuinfo           --------------------------
	.section	.note.nv.cuinfo,"",@"SHT_NOTE"
	.sectionflags	@"SHF_NOTE_NV_CUINFO"
        /*0018*/ 	.short	0x0002
        /*001a*/ 	.short	0x0064
        /*001c*/ 	.short	0x0082
	.zero		2


//--------------------- .nv.info                  --------------------------
	.section	.nv.info,"",@"SHT_CUDA_INFO"
	.align	4


	//----- nvinfo : EIATTR_REGCOUNT
	.align		4
        /*0000*/ 	.byte	0x04, 0x2f
        /*0002*/ 	.short	(.L_1 - .L_0)
	.align		4
.L_0:
        /*0004*/ 	.word	index@(_Z6kernelPi)
        /*0008*/ 	.word	0x0000001c


	//----- nvinfo : EIATTR_FRAME_SIZE
	.align		4
.L_1:
        /*000c*/ 	.byte	0x04, 0x11
        /*000e*/ 	.short	(.L_3 - .L_2)
	.align		4
.L_2:
        /*0010*/ 	.word	index@($__internal_0_$__cuda_sm20_div_rn_f64_full)
        /*0014*/ 	.word	0x00000000


	//----- nvinfo : EIATTR_FRAME_SIZE
	.align		4
.L_3:
        /*0018*/ 	.byte	0x04, 0x11
        /*001a*/ 	.short	(.L_5 - .L_4)
	.align		4
.L_4:
        /*001c*/ 	.word	index@(_Z6kernelPi)
        /*0020*/ 	.word	0x00000000


	//----- nvinfo : EIATTR_MIN_STACK_SIZE
	.align		4
.L_5:
        /*0024*/ 	.byte	0x04, 0x12
        /*0026*/ 	.short	(.L_7 - .L_6)
	.align		4
.L_6:
        /*0028*/ 	.word	index@(_Z6kernelPi)
        /*002c*/ 	.word	0x00000000
.L_7:


//--------------------- .nv.compat                --------------------------
	.section	.nv.compat,"",@"SHT_CUDA_COMPAT_INFO"
	.align	4
        /*0000*/ 	.byte	0x02, 0x09, 0x00, 0x00, 0x02, 0x02, 0x01, 0x00, 0x02, 0x05, 0x05, 0x00, 0x03, 0x07, 0x01, 0x01
        /*0010*/ 	.byte	0x02, 0x03, 0x00, 0x00, 0x02, 0x06, 0x01, 0x00, 0x04, 0x0b, 0x08, 0x00, 0x01, 0x00, 0x00, 0x00
        /*0020*/ 	.byte	0x00, 0x00, 0x00, 0x00


//--------------------- .nv.info._Z6kernelPi      --------------------------
	.section	.nv.info._Z6kernelPi,"",@"SHT_CUDA_INFO"
	.sectionflags	@""
	.align	4


	//----- nvinfo : EIATTR_CUDA_API_VERSION
	.align		4
        /*0000*/ 	.byte	0x04, 0x37
        /*0002*/ 	.short	(.L_9 - .L_8)
.L_8:
        /*0004*/ 	.word	0x00000082


	//----- nvinfo : EIATTR_KPARAM_INFO
	.align		4
.L_9:
        /*0008*/ 	.byte	0x04, 0x17
        /*000a*/ 	.short	(.L_11 - .L_10)
.L_10:
        /*000c*/ 	.word	0x00000000
        /*0010*/ 	.short	0x0000
        /*0012*/ 	.short	0x0000
        /*0014*/ 	.byte	0x00, 0xf5, 0x21, 0x00


	//----- nvinfo : EIATTR_SPARSE_MMA_MASK
	.align		4
.L_11:
        /*0018*/ 	.byte	0x03, 0x50
        /*001a*/ 	.short	0x0000


	//----- nvinfo : EIATTR_MAXREG_COUNT
	.align		4
        /*001c*/ 	.byte	0x03, 0x1b
        /*001e*/ 	.short	0x00ff


	//----- nvinfo : EIATTR_MERCURY_ISA_VERSION
	.align		4
        /*0020*/ 	.byte	0x03, 0x5f
        /*0022*/ 	.short	0x0101


	//----- nvinfo : EIATTR_VRC_CTA_INIT_COUNT
	.align		4
        /*0024*/ 	.byte	0x02, 0x4a
	.zero		1
	.zero		1


	//----- nvinfo : EIATTR_EXIT_INSTR_OFFSETS
	.align		4
        /*0028*/ 	.byte	0x04, 0x1c
        /*002a*/ 	.short	(.L_13 - .L_12)


	//   ....[0]....
.L_12:
        /*002c*/ 	.word	0x00000970


	//----- nvinfo : EIATTR_CRS_STACK_SIZE
	.align		4
.L_13:
        /*0030*/ 	.byte	0x04, 0x1e
        /*0032*/ 	.short	(.L_15 - .L_14)
.L_14:
        /*0034*/ 	.word	0x00000000


	//----- nvinfo : EIATTR_CBANK_PARAM_SIZE
	.align		4
.L_15:
        /*0038*/ 	.byte	0x03, 0x19
        /*003a*/ 	.short	0x0008


	//----- nvinfo : EIATTR_PARAM_CBANK
	.align		4
        /*003c*/ 	.byte	0x04, 0x0a
        /*003e*/ 	.short	(.L_17 - .L_16)
	.align		4
.L_16:
        /*0040*/ 	.word	index@(.nv.constant0._Z6kernelPi)
        /*0044*/ 	.short	0x0380
        /*0046*/ 	.short	0x0008


	//----- nvinfo : EIATTR_SW_WAR
	.align		4
.L_17:
        /*0048*/ 	.byte	0x04, 0x36
        /*004a*/ 	.short	(.L_19 - .L_18)
.L_18:
        /*004c*/ 	.word	0x00000008
.L_19:


//--------------------- .nv.callgraph             --------------------------
	.section	.nv.callgraph,"",@"SHT_CUDA_CALLGRAPH"
	.align	4
	.sectionentsize	8
	.align		4
        /*0000*/ 	.word	0x00000000
	.align		4
        /*0004*/ 	.word	0xffffffff
	.align		4
        /*0008*/ 	.word	0x00000000
	.align		4
        /*000c*/ 	.word	0xfffffffe
	.align		4
        /*0010*/ 	.word	0x00000000
	.align		4
        /*0014*/ 	.word	0xfffffffd
	.align		4
        /*0018*/ 	.word	0x00000000
	.align		4
        /*001c*/ 	.word	0xfffffffc


//--------------------- .text._Z6kernelPi         --------------------------
	.section	.text._Z6kernelPi,"ax",@progbits
	.align	128
        .global         _Z6kernelPi
        .type           _Z6kernelPi,@function
        .size           _Z6kernelPi,(.L_x_10 - _Z6kernelPi)
        .other          _Z6kernelPi,@"STO_CUDA_ENTRY STV_DEFAULT"
_Z6kernelPi:
.text._Z6kernelPi:
[----:B------:R-:W-:Y:S08]  /*0000*/  LDC R1, c[0x0][0x37c] ;  /* 0x0000df00ff017b82 */ /* 0x000ff00000000800 */
[----:B------:R-:W0:Y:S01]  /*0010*/  S2UR UR5, SR_CTAID.X ;  /* 0x00000000000579c3 */ /* 0x000e220000002500 */
[----:B------:R-:W1:Y:S01]  /*0020*/  MUFU.RCP64H R5, 1000 ;  /* 0x408f400000057908 */ /* 0x000e620000001800 */
[----:B------:R-:W-:-:S02]  /*0030*/  IMAD.MOV.U32 R8, RZ, RZ, 0x0 ;  /* 0x00000000ff087424 */ /* 0x000fc400078e00ff */
[----:B------:R-:W-:Y:S02]  /*0040*/  IMAD.MOV.U32 R9, RZ, RZ, 0x408f4000 ;  /* 0x408f4000ff097424 */ /* 0x000fe400078e00ff */
[----:B------:R-:W-:Y:S02]  /*0050*/  IMAD.MOV.U32 R4, RZ, RZ, 0x1 ;  /* 0x00000001ff047424 */ /* 0x000fe400078e00ff */
[----:B------:R-:W-:-:S04]  /*0060*/  IMAD.MOV.U32 R19, RZ, RZ, RZ ;  /* 0x000000ffff137224 */ /* 0x000fc800078e00ff */
[----:B-1----:R-:W-:Y:S01]  /*0070*/  DFMA R2, R4, -R8, 1 ;  /* 0x3ff000000402742b */ /* 0x002fe20000000808 */
[----:B0-----:R-:W-:-:S07]  /*0080*/  UIADD3 UR4, UPT, UPT, UR5, -0x1f4, URZ ;  /* 0xfffffe0c05047890 */ /* 0x001fce000fffe0ff */
[----:B------:R-:W-:Y:S02]  /*0090*/  DFMA R6, R2, R2, R2 ;  /* 0x000000020206722b */ /* 0x000fe40000000002 */
[----:B------:R-:W0:Y:S06]  /*00a0*/  I2F.F64 R2, UR4 ;  /* 0x0000000400027d12 */ /* 0x000e2c0008201c00 */
[----:B------:R-:W-:-:S08]  /*00b0*/  DFMA R6, R4, R6, R4 ;  /* 0x000000060406722b */ /* 0x000fd00000000004 */
[----:B------:R-:W-:Y:S02]  /*00c0*/  DFMA R8, R6, -R8, 1 ;  /* 0x3ff000000608742b */ /* 0x000fe40000000808 */
[----:B0-----:R-:W-:-:S06]  /*00d0*/  DMUL R4, R2, 1.5 ;  /* 0x3ff8000002047828 */ /* 0x001fcc0000000000 */
[----:B------:R-:W-:Y:S02]  /*00e0*/  DFMA R2, R6, R8, R6 ;  /* 0x000000080602722b */ /* 0x000fe40000000006 */
[----:B------:R-:W0:Y:S01]  /*00f0*/  S2R R8, SR_CTAID.Y ;  /* 0x0000000000087919 */ /* 0x000e220000002600 */
[----:B------:R-:W0:Y:S05]  /*0100*/  LDC R9, c[0x0][0x370] ;  /* 0x0000dc00ff097b82 */ /* 0x000e2a0000000800 */
[----:B------:R-:W-:Y:S01]  /*0110*/  DMUL R6, R4, R2 ;  /* 0x0000000204067228 */ /* 0x000fe20000000000 */
[----:B------:R-:W-:-:S07]  /*0120*/  FSETP.GEU.AND P1, PT, |R5|, 6.5827683646048100446e-37, PT ;  /* 0x036000000500780b */ /* 0x000fce0003f2e200 */
[----:B------:R-:W-:-:S08]  /*0130*/  DFMA R10, R6, -1000, R4 ;  /* 0xc08f4000060a782b */ /* 0x000fd00000000004 */
[----:B------:R-:W-:-:S10]  /*0140*/  DFMA R2, R2, R10, R6 ;  /* 0x0000000a0202722b */ /* 0x000fd40000000006 */
[----:B------:R-:W-:Y:S01]  /*0150*/  FFMA R0, RZ, 4.4765625, R3 ;  /* 0x408f4000ff007823 */ /* 0x000fe20000000003 */
[----:B0-----:R-:W-:-:S04]  /*0160*/  IMAD R18, R8, R9, UR5 ;  /* 0x0000000508127e24 */ /* 0x001fc8000f8e0209 */
[----:B------:R-:W-:Y:S01]  /*0170*/  FSETP.GT.AND P0, PT, |R0|, 1.469367938527859385e-39, PT ;  /* 0x001000000000780b */ /* 0x000fe20003f04200 */
[----:B------:R-:W-:-:S12]  /*0180*/  IMAD.MOV.U32 R0, RZ, RZ, 0x408f4000 ;  /* 0x408f4000ff007424 */ /* 0x000fd800078e00ff */
[----:B------:R-:W-:Y:S05]  /*0190*/  @P0 BRA P1, `(.L_x_0) ;  /* 0x0000000000100947 */ /* 0x000fea0000800000 */
[----:B------:R-:W-:Y:S01]  /*01a0*/  IMAD.MOV.U32 R10, RZ, RZ, R4 ;  /* 0x000000ffff0a7224 */ /* 0x000fe200078e0004 */
[----:B------:R-:W-:Y:S01]  /*01b0*/  MOV R20, 0x1e0 ;  /* 0x000001e000147802 */ /* 0x000fe20000000f00 */
[----:B------:R-:W-:-:S07]  /*01c0*/  IMAD.MOV.U32 R11, RZ, RZ, R5 ;  /* 0x000000ffff0b7224 */ /* 0x000fce00078e0005 */
[----:B------:R-:W-:Y:S05]  /*01d0*/  CALL.REL.NOINC `($__internal_0_$__cuda_sm20_div_rn_f64_full) ;  /* 0x0000000400e87944 */ /* 0x000fea0003c00000 */
.L_x_0:
[----:B------:R-:W0:Y:S01]  /*01e0*/  MUFU.RCP64H R7, 1000 ;  /* 0x408f400000077908 */ /* 0x000e220000001800 */
[----:B------:R-:W-:Y:S01]  /*01f0*/  IMAD.MOV.U32 R10, RZ, RZ, 0x0 ;  /* 0x00000000ff0a7424 */ /* 0x000fe200078e00ff */
[----:B------:R-:W-:Y:S01]  /*0200*/  MOV R6, 0x1 ;  /* 0x0000000100067802 */ /* 0x000fe20000000f00 */
[----:B------:R-:W-:Y:S02]  /*0210*/  IMAD.MOV.U32 R11, RZ, RZ, 0x408f4000 ;  /* 0x408f4000ff0b7424 */ /* 0x000fe400078e00ff */
[----:B------:R-:W-:-:S04]  /*0220*/  VIADD R14, R8, 0xfffffe0c ;  /* 0xfffffe0c080e7836 */ /* 0x000fc80000000000 */
[----:B0-----:R-:W-:-:S08]  /*0230*/  DFMA R4, R6, -R10, 1 ;  /* 0x3ff000000604742b */ /* 0x001fd0000000080a */
[----:B------:R-:W-:Y:S02]  /*0240*/  DFMA R12, R4, R4, R4 ;  /* 0x00000004040c722b */ /* 0x000fe40000000004 */
[----:B------:R-:W0:Y:S06]  /*0250*/  I2F.F64 R4, R14 ;  /* 0x0000000e00047312 */ /* 0x000e2c0000201c00 */
[----:B------:R-:W-:-:S08]  /*0260*/  DFMA R12, R6, R12, R6 ;  /* 0x0000000c060c722b */ /* 0x000fd00000000006 */
[----:B------:R-:W-:Y:S02]  /*0270*/  DFMA R10, R12, -R10, 1 ;  /* 0x3ff000000c0a742b */ /* 0x000fe4000000080a */
[----:B0-----:R-:W-:-:S06]  /*0280*/  DMUL R6, R4, 1.5 ;  /* 0x3ff8000004067828 */ /* 0x001fcc0000000000 */
[----:B------:R-:W-:-:S04]  /*0290*/  DFMA R10, R12, R10, R12 ;  /* 0x0000000a0c0a722b */ /* 0x000fc8000000000c */
[----:B------:R-:W-:-:S04]  /*02a0*/  FSETP.GEU.AND P1, PT, |R7|, 6.5827683646048100446e-37, PT ;  /* 0x036000000700780b */ /* 0x000fc80003f2e200 */
[----:B------:R-:W-:-:S08]  /*02b0*/  DMUL R4, R10, R6 ;  /* 0x000000060a047228 */ /* 0x000fd00000000000 */
[----:B------:R-:W-:-:S08]  /*02c0*/  DFMA R8, R4, -1000, R6 ;  /* 0xc08f40000408782b */ /* 0x000fd00000000006 */
[----:B------:R-:W-:Y:S01]  /*02d0*/  DFMA R4, R10, R8, R4 ;  /* 0x000000080a04722b */ /* 0x000fe20000000004 */
[----:B------:R-:W-:-:S09]  /*02e0*/  IMAD.MOV.U32 R9, RZ, RZ, R3 ;  /* 0x000000ffff097224 */ /* 0x000fd200078e0003 */
[----:B------:R-:W-:-:S05]  /*02f0*/  FFMA R8, RZ, 4.4765625, R5 ;  /* 0x408f4000ff087823 */ /* 0x000fca0000000005 */
[----:B------:R-:W-:Y:S01]  /*0300*/  FSETP.GT.AND P0, PT, |R8|, 1.469367938527859385e-39, PT ;  /* 0x001000000800780b */ /* 0x000fe20003f04200 */
[----:B------:R-:W-:-:S12]  /*0310*/  IMAD.MOV.U32 R8, RZ, RZ, R2 ;  /* 0x000000ffff087224 */ /* 0x000fd800078e0002 */
[----:B------:R-:W-:Y:S05]  /*0320*/  @P0 BRA P1, `(.L_x_1) ;  /* 0x0000000000180947 */ /* 0x000fea0000800000 */
[----:B------:R-:W-:Y:S01]  /*0330*/  IMAD.MOV.U32 R10, RZ, RZ, R6 ;  /* 0x000000ffff0a7224 */ /* 0x000fe200078e0006 */
[----:B------:R-:W-:Y:S01]  /*0340*/  MOV R20, 0x370 ;  /* 0x0000037000147802 */ /* 0x000fe20000000f00 */
[----:B------:R-:W-:-:S07]  /*0350*/  IMAD.MOV.U32 R11, RZ, RZ, R7 ;  /* 0x000000ffff0b7224 */ /* 0x000fce00078e0007 */
[----:B------:R-:W-:Y:S05]  /*0360*/  CALL.REL.NOINC `($__internal_0_$__cuda_sm20_div_rn_f64_full) ;  /* 0x0000000400847944 */ /* 0x000fea0003c00000 */
[----:B------:R-:W-:Y:S02]  /*0370*/  IMAD.MOV.U32 R4, RZ, RZ, R2 ;  /* 0x000000ffff047224 */ /* 0x000fe400078e0002 */
[----:B------:R-:W-:-:S07]  /*0380*/  IMAD.MOV.U32 R5, RZ, RZ, R3 ;  /* 0x000000ffff057224 */ /* 0x000fce00078e0003 */
.L_x_1:
[----:B------:R-:W0:Y:S01]  /*0390*/  LDCU.64 UR6, c[0x0][0x358] ;  /* 0x00006b00ff0677ac */ /* 0x000e220008000a00 */
[----:B------:R-:W-:-:S05]  /*03a0*/  UMOV UR4, URZ ;  /* 0x000000ff00047c82 */ /* 0x000fca0008000000 */
.L_x_3:
[C---:B------:R-:W-:Y:S01]  /*03b0*/  DMUL R2, R4.reuse, R4 ;  /* 0x0000000404027228 */ /* 0x040fe20000000000 */
[----:B------:R-:W-:Y:S01]  /*03c0*/  UMOV UR8, 0x9999999a ;  /* 0x9999999a00087882 */ /* 0x000fe20000000000 */
[-C--:B------:R-:W-:Y:S01]  /*03d0*/  DMUL R6, R4, R8.reuse ;  /* 0x0000000804067228 */ /* 0x080fe20000000000 */
[----:B------:R-:W-:Y:S01]  /*03e0*/  UMOV UR9, 0x3fe99999 ;  /* 0x3fe9999900097882 */ /* 0x000fe20000000000 */
[----:B------:R-:W-:Y:S01]  /*03f0*/  UMOV UR10, 0xd916872b ;  /* 0xd916872b000a7882 */ /* 0x000fe20000000000 */
[----:B------:R-:W-:Y:S01]  /*0400*/  UMOV UR11, 0x3fc3f7ce ;  /* 0x3fc3f7ce000b7882 */ /* 0x000fe20000000000 */
[----:B------:R-:W-:Y:S02]  /*0410*/  MOV R0, RZ ;  /* 0x000000ff00007202 */ /* 0x000fe40000000f00 */
[-C--:B------:R-:W-:Y:S02]  /*0420*/  DFMA R2, R8, R8.reuse, -R2 ;  /* 0x000000080802722b */ /* 0x080fe40000000802 */
[----:B------:R-:W-:-:S06]  /*0430*/  DFMA R6, R4, R8, R6 ;  /* 0x000000080406722b */ /* 0x000fcc0000000006 */
[----:B------:R-:W-:Y:S02]  /*0440*/  DADD R8, R2, -UR8 ;  /* 0x8000000802087e29 */ /* 0x000fe40008000000 */
[----:B------:R-:W-:-:S06]  /*0450*/  DADD R6, R6, UR10 ;  /* 0x0000000a06067e29 */ /* 0x000fcc0008000000 */
[----:B------:R-:W-:Y:S02]  /*0460*/  DMUL R2, R8, R8 ;  /* 0x0000000808027228 */ /* 0x000fe40000000000 */
[----:B------:R-:W-:-:S08]  /*0470*/  DMUL R10, R6, R6 ;  /* 0x00000006060a7228 */ /* 0x000fd00000000000 */
[----:B------:R-:W-:-:S08]  /*0480*/  DADD R4, R2, R10 ;  /* 0x0000000002047229 */ /* 0x000fd0000000000a */
[----:B------:R-:W-:-:S14]  /*0490*/  DSETP.GT.AND P0, PT, R4, 2000, PT ;  /* 0x409f40000400742a */ /* 0x000fdc0003f04000 */
[----:B------:R-:W-:Y:S05]  /*04a0*/  @P0 BRA `(.L_x_2) ;  /* 0x0000000400240947 */ /* 0x000fea0003800000 */
[----:B------:R-:W-:Y:S02]  /*04b0*/  DMUL R4, R8, R6 ;  /* 0x0000000608047228 */ /* 0x000fe40000000000 */
[----:B------:R-:W-:-:S06]  /*04c0*/  DADD R2, R2, -R10 ;  /* 0x0000000002027229 */ /* 0x000fcc000000080a */
[----:B------:R-:W-:Y:S02]  /*04d0*/  DFMA R4, R8, R6, R4 ;  /* 0x000000060804722b */ /* 0x000fe40000000004 */
[----:B------:R-:W-:-:S06]  /*04e0*/  DADD R6, R2, -UR8 ;  /* 0x8000000802067e29 */ /* 0x000fcc0008000000 */
[----:B------:R-:W-:Y:S02]  /*04f0*/  DADD R8, R4, UR10 ;  /* 0x0000000a04087e29 */ /* 0x000fe40008000000 */
[----:B------:R-:W-:-:S06]  /*0500*/  DMUL R2, R6, R6 ;  /* 0x0000000606027228 */ /* 0x000fcc0000000000 */
        /* <DEDUP_REMOVED lines=54> */
[----:B------:R-:W-:-:S08]  /*0870*/  DMUL R2, R6, R4 ;  /* 0x0000000406027228 */ /* 0x000fd00000000000 */
[----:B------:R-:W-:Y:S02]  /*0880*/  DFMA R4, R6, R4, R2 ;  /* 0x000000040604722b */ /* 0x000fe40000000002 */
[----:B------:R-:W-:-:S06]  /*0890*/  DADD R2, R8, -R10 ;  /* 0x0000000008027229 */ /* 0x000fcc000000080a */
[----:B------:R-:W-:Y:S02]  /*08a0*/  DADD R4, R4, UR10 ;  /* 0x0000000a04047e29 */ /* 0x000fe40008000000 */
[----:B------:R-:W-:-:S06]  /*08b0*/  DADD R8, R2, -UR8 ;  /* 0x8000000802087e29 */ /* 0x000fcc0008000000 */
[----:B------:R-:W-:-:S08]  /*08c0*/  DMUL R2, R4, R4 ;  /* 0x0000000404027228 */ /* 0x000fd00000000000 */
[----:B------:R-:W-:-:S08]  /*08d0*/  DFMA R2, R8, R8, R2 ;  /* 0x000000080802722b */ /* 0x000fd00000000002 */
[----:B------:R-:W-:-:S14]  /*08e0*/  DSETP.GT.AND P0, PT, R2, 2000, PT ;  /* 0x409f40000200742a */ /* 0x000fdc0003f04000 */
[----:B------:R-:W-:Y:S05]  /*08f0*/  @P0 BRA `(.L_x_2) ;  /* 0x0000000000100947 */ /* 0x000fea0003800000 */
[----:B------:R-:W-:-:S04]  /*0900*/  UIADD3 UR4, UPT, UPT, UR4, 0x8, URZ ;  /* 0x0000000804047890 */ /* 0x000fc8000fffe0ff */
[----:B------:R-:W-:-:S09]  /*0910*/  UISETP.NE.AND UP0, UPT, UR4, 0xc8, UPT ;  /* 0x000000c80400788c */ /* 0x000fd2000bf05270 */
[----:B------:R-:W-:Y:S05]  /*0920*/  BRA.U UP0, `(.L_x_3) ;  /* 0xfffffff900a07547 */ /* 0x000fea000b83ffff */
[----:B------:R-:W-:-:S07]  /*0930*/  IMAD.MOV.U32 R0, RZ, RZ, 0x1 ;  /* 0x00000001ff007424 */ /* 0x000fce00078e00ff */
.L_x_2:
[----:B------:R-:W1:Y:S02]  /*0940*/  LDC.64 R2, c[0x0][0x380] ;  /* 0x0000e000ff027b82 */ /* 0x000e640000000a00 */
[----:B-1----:R-:W-:-:S05]  /*0950*/  IMAD.WIDE R18, R18, 0x4, R2 ;  /* 0x0000000412127825 */ /* 0x002fca00078e0202 */
[----:B0-----:R-:W-:Y:S01]  /*0960*/  STG.E desc[UR6][R18.64], R0 ;  /* 0x0000000012007986 */ /* 0x001fe2000c101906 */
[----:B------:R-:W-:Y:S05]  /*0970*/  EXIT ;  /* 0x000000000000794d */ /* 0x000fea0003800000 */
        .weak           $__internal_0_$__cuda_sm20_div_rn_f64_full
        .type           $__internal_0_$__cuda_sm20_div_rn_f64_full,@function
        .size           $__internal_0_$__cuda_sm20_div_rn_f64_full,(.L_x_10 - $__internal_0_$__cuda_sm20_div_rn_f64_full)
$__internal_0_$__cuda_sm20_div_rn_f64_full:
[C---:B------:R-:W-:Y:S01]  /*0980*/  FSETP.GEU.AND P0, PT, |R0|.reuse, 1.469367938527859385e-39, PT ;  /* 0x001000000000780b */ /* 0x040fe20003f0e200 */
[--C-:B------:R-:W-:Y:S01]  /*0990*/  IMAD.MOV.U32 R4, RZ, RZ, R19.reuse ;  /* 0x000000ffff047224 */ /* 0x100fe200078e0013 */
[C---:B------:R-:W-:Y:S01]  /*09a0*/  LOP3.LUT R6, R0.reuse, 0x800fffff, RZ, 0xc0, !PT ;  /* 0x800fffff00067812 */ /* 0x040fe200078ec0ff */
[----:B------:R-:W-:Y:S01]  /*09b0*/  IMAD.MOV.U32 R5, RZ, RZ, R0 ;  /* 0x000000ffff057224 */ /* 0x000fe200078e0000 */
[----:B------:R-:W-:Y:S01]  /*09c0*/  LOP3.LUT R16, R0, 0x7ff00000, RZ, 0xc0, !PT ;  /* 0x7ff0000000107812 */ /* 0x000fe200078ec0ff */
[----:B------:R-:W-:Y:S01]  /*09d0*/  IMAD.MOV.U32 R12, RZ, RZ, 0x1 ;  /* 0x00000001ff0c7424 */ /* 0x000fe200078e00ff */
[----:B------:R-:W-:Y:S01]  /*09e0*/  LOP3.LUT R7, R6, 0x3ff00000, RZ, 0xfc, !PT ;  /* 0x3ff0000006077812 */ /* 0x000fe200078efcff */
[----:B------:R-:W-:Y:S01]  /*09f0*/  IMAD.MOV.U32 R6, RZ, RZ, R19 ;  /* 0x000000ffff067224 */ /* 0x000fe200078e0013 */
[----:B------:R-:W-:-:S05]  /*0a00*/  MOV R22, 0x1ca00000 ;  /* 0x1ca0000000167802 */ /* 0x000fca0000000f00 */
[----:B------:R-:W-:-:S06]  /*0a10*/  @!P0 DMUL R6, R4, 8.98846567431157953865e+307 ;  /* 0x7fe0000004068828 */ /* 0x000fcc0000000000 */
[----:B------:R-:W0:Y:S02]  /*0a20*/  MUFU.RCP64H R13, R7 ;  /* 0x00000007000d7308 */ /* 0x000e240000001800 */
[----:B0-----:R-:W-:-:S08]  /*0a30*/  DFMA R2, R12, -R6, 1 ;  /* 0x3ff000000c02742b */ /* 0x001fd00000000806 */
[----:B------:R-:W-:-:S08]  /*0a40*/  DFMA R2, R2, R2, R2 ;  /* 0x000000020202722b */ /* 0x000fd00000000002 */
[----:B------:R-:W-:Y:S01]  /*0a50*/  DFMA R12, R12, R2, R12 ;  /* 0x000000020c0c722b */ /* 0x000fe2000000000c */
[----:B------:R-:W-:Y:S02]  /*0a60*/  IMAD.MOV.U32 R3, RZ, RZ, R11 ;  /* 0x000000ffff037224 */ /* 0x000fe400078e000b */
[----:B------:R-:W-:-:S03]  /*0a70*/  IMAD.MOV.U32 R2, RZ, RZ, R10 ;  /* 0x000000ffff027224 */ /* 0x000fc600078e000a */
[----:B------:R-:W-:Y:S02]  /*0a80*/  LOP3.LUT R21, R3, 0x7ff00000, RZ, 0xc0, !PT ;  /* 0x7ff0000003157812 */ /* 0x000fe400078ec0ff */
[----:B------:R-:W-:Y:S01]  /*0a90*/  DFMA R14, R12, -R6, 1 ;  /* 0x3ff000000c0e742b */ /* 0x000fe20000000806 */
[----:B------:R-:W-:Y:S01]  /*0aa0*/  IMAD.MOV.U32 R10, RZ, RZ, R2 ;  /* 0x000000ffff0a7224 */ /* 0x000fe200078e0002 */
[----:B------:R-:W-:Y:S01]  /*0ab0*/  ISETP.GE.U32.AND P1, PT, R21, R16, PT ;  /* 0x000000101500720c */ /* 0x000fe20003f26070 */
[----:B------:R-:W-:-:S03]  /*0ac0*/  IMAD.MOV.U32 R23, RZ, RZ, R21 ;  /* 0x000000ffff177224 */ /* 0x000fc600078e0015 */
[----:B------:R-:W-:Y:S02]  /*0ad0*/  SEL R11, R22, 0x63400000, !P1 ;  /* 0x63400000160b7807 */ /* 0x000fe40004800000 */
[----:B------:R-:W-:Y:S01]  /*0ae0*/  DFMA R12, R12, R14, R12 ;  /* 0x0000000e0c0c722b */ /* 0x000fe2000000000c */
[----:B------:R-:W-:Y:S02]  /*0af0*/  FSETP.GEU.AND P1, PT, |R3|, 1.469367938527859385e-39, PT ;  /* 0x001000000300780b */ /* 0x000fe40003f2e200 */
[----:B------:R-:W-:-:S11]  /*0b00*/  LOP3.LUT R11, R11, 0x800fffff, R3, 0xf8, !PT ;  /* 0x800fffff0b0b7812 */ /* 0x000fd600078ef803 */
[----:B------:R-:W-:Y:S05]  /*0b10*/  @P1 BRA `(.L_x_4) ;  /* 0x0000000000201947 */ /* 0x000fea0003800000 */
[----:B------:R-:W-:-:S04]  /*0b20*/  LOP3.LUT R14, R5, 0x7ff00000, RZ, 0xc0, !PT ;  /* 0x7ff00000050e7812 */ /* 0x000fc800078ec0ff */
[----:B------:R-:W-:Y:S01]  /*0b30*/  ISETP.GE.U32.AND P1, PT, R21, R14, PT ;  /* 0x0000000e1500720c */ /* 0x000fe20003f26070 */
[----:B------:R-:W-:-:S03]  /*0b40*/  IMAD.MOV.U32 R14, RZ, RZ, RZ ;  /* 0x000000ffff0e7224 */ /* 0x000fc600078e00ff */
[----:B------:R-:W-:-:S04]  /*0b50*/  SEL R15, R22, 0x63400000, !P1 ;  /* 0x63400000160f7807 */ /* 0x000fc80004800000 */
[----:B------:R-:W-:-:S04]  /*0b60*/  LOP3.LUT R15, R15, 0x80000000, R3, 0xf8, !PT ;  /* 0x800000000f0f7812 */ /* 0x000fc800078ef803 */
[----:B------:R-:W-:-:S06]  /*0b70*/  LOP3.LUT R15, R15, 0x100000, RZ, 0xfc, !PT ;  /* 0x001000000f0f7812 */ /* 0x000fcc00078efcff */
[----:B------:R-:W-:-:S10]  /*0b80*/  DFMA R10, R10, 2, -R14 ;  /* 0x400000000a0a782b */ /* 0x000fd4000000080e */
[----:B------:R-:W-:-:S07]  /*0b90*/  LOP3.LUT R23, R11, 0x7ff00000, RZ, 0xc0, !PT ;  /* 0x7ff000000b177812 */ /* 0x000fce00078ec0ff */
.L_x_4:
[----:B------:R-:W-:Y:S01]  /*0ba0*/  IMAD.MOV.U32 R24, RZ, RZ, R16 ;  /* 0x000000ffff187224 */ /* 0x000fe200078e0010 */
[----:B------:R-:W-:Y:S01]  /*0bb0*/  @!P0 LOP3.LUT R24, R7, 0x7ff00000, RZ, 0xc0, !PT ;  /* 0x7ff0000007188812 */ /* 0x000fe200078ec0ff */
[----:B------:R-:W-:Y:S01]  /*0bc0*/  VIADD R25, R23, 0xffffffff ;  /* 0xffffffff17197836 */ /* 0x000fe20000000000 */
[----:B------:R-:W-:-:S04]  /*0bd0*/  DMUL R14, R12, R10 ;  /* 0x0000000a0c0e7228 */ /* 0x000fc80000000000 */
[----:B------:R-:W-:Y:S01]  /*0be0*/  ISETP.GT.U32.AND P0, PT, R25, 0x7feffffe, PT ;  /* 0x7feffffe1900780c */ /* 0x000fe20003f04070 */
[----:B------:R-:W-:-:S03]  /*0bf0*/  VIADD R25, R24, 0xffffffff ;  /* 0xffffffff18197836 */ /* 0x000fc60000000000 */
[----:B------:R-:W-:Y:S02]  /*0c00*/  DFMA R16, R14, -R6, R10 ;  /* 0x800000060e10722b */ /* 0x000fe4000000000a */
[----:B------:R-:W-:-:S06]  /*0c10*/  ISETP.GT.U32.OR P0, PT, R25, 0x7feffffe, P0 ;  /* 0x7feffffe1900780c */ /* 0x000fcc0000704470 */
[----:B------:R-:W-:-:S07]  /*0c20*/  DFMA R16, R12, R16, R14 ;  /* 0x000000100c10722b */ /* 0x000fce000000000e */
[----:B------:R-:W-:Y:S05]  /*0c30*/  @P0 BRA `(.L_x_5) ;  /* 0x00000000006c0947 */ /* 0x000fea0003800000 */
[----:B------:R-:W-:Y:S01]  /*0c40*/  LOP3.LUT R12, R5, 0x7ff00000, RZ, 0xc0, !PT ;  /* 0x7ff00000050c7812 */ /* 0x000fe200078ec0ff */
[----:B------:R-:W-:-:S03]  /*0c50*/  IMAD.MOV.U32 R14, RZ, RZ, RZ ;  /* 0x000000ffff0e7224 */ /* 0x000fc600078e00ff */
[CC--:B------:R-:W-:Y:S02]  /*0c60*/  VIADDMNMX R2, R21.reuse, -R12.reuse, 0xb9600000, !PT ;  /* 0xb960000015027446 */ /* 0x0c0fe4000780090c */
[----:B------:R-:W-:Y:S02]  /*0c70*/  ISETP.GE.U32.AND P0, PT, R21, R12, PT ;  /* 0x0000000c1500720c */ /* 0x000fe40003f06070 */
[----:B------:R-:W-:Y:S02]  /*0c80*/  VIMNMX R2, PT, PT, R2, 0x46a00000, PT ;  /* 0x46a0000002027848 */ /* 0x000fe40003fe0100 */
[----:B------:R-:W-:-:S05]  /*0c90*/  SEL R3, R22, 0x63400000, !P0 ;  /* 0x6340000016037807 */ /* 0x000fca0004000000 */
[----:B------:R-:W-:-:S05]  /*0ca0*/  IMAD.IADD R2, R2, 0x1, -R3 ;  /* 0x0000000102027824 */ /* 0x000fca00078e0a03 */
[----:B------:R-:W-:-:S06]  /*0cb0*/  IADD3 R15, PT, PT, R2, 0x7fe00000, RZ ;  /* 0x7fe00000020f7810 */ /* 0x000fcc0007ffe0ff */
[----:B------:R-:W-:-:S10]  /*0cc0*/  DMUL R12, R16, R14 ;  /* 0x0000000e100c7228 */ /* 0x000fd40000000000 */
[----:B------:R-:W-:-:S13]  /*0cd0*/  FSETP.GTU.AND P0, PT, |R13|, 1.469367938527859385e-39, PT ;  /* 0x001000000d00780b */ /* 0x000fda0003f0c200 */
[----:B------:R-:W-:Y:S05]  /*0ce0*/  @P0 BRA `(.L_x_6) ;  /* 0x0000000000940947 */ /* 0x000fea0003800000 */
[----:B------:R-:W-:Y:S01]  /*0cf0*/  DFMA R10, R16, -R6, R10 ;  /* 0x80000006100a722b */ /* 0x000fe2000000000a */
[----:B------:R-:W-:-:S09]  /*0d00*/  IMAD.MOV.U32 R14, RZ, RZ, RZ ;  /* 0x000000ffff0e7224 */ /* 0x000fd200078e00ff */
[C---:B------:R-:W-:Y:S02]  /*0d10*/  FSETP.NEU.AND P0, PT, R11.reuse, RZ, PT ;  /* 0x000000ff0b00720b */ /* 0x040fe40003f0d000 */
[----:B------:R-:W-:-:S04]  /*0d20*/  LOP3.LUT R3, R11, 0x80000000, R5, 0x48, !PT ;  /* 0x800000000b037812 */ /* 0x000fc800078e4805 */
[----:B------:R-:W-:-:S07]  /*0d30*/  LOP3.LUT R15, R3, R15, RZ, 0xfc, !PT ;  /* 0x0000000f030f7212 */ /* 0x000fce00078efcff */
[----:B------:R-:W-:Y:S05]  /*0d40*/  @!P0 BRA `(.L_x_6) ;  /* 0x00000000007c8947 */ /* 0x000fea0003800000 */
[----:B------:R-:W-:Y:S01]  /*0d50*/  IMAD.MOV R5, RZ, RZ, -R2 ;  /* 0x000000ffff057224 */ /* 0x000fe200078e0a02 */
[----:B------:R-:W-:Y:S01]  /*0d60*/  DMUL.RP R14, R16, R14 ;  /* 0x0000000e100e7228 */ /* 0x000fe20000008000 */
[----:B------:R-:W-:-:S06]  /*0d70*/  IMAD.MOV.U32 R4, RZ, RZ, RZ ;  /* 0x000000ffff047224 */ /* 0x000fcc00078e00ff */
[----:B------:R-:W-:-:S03]  /*0d80*/  DFMA R4, R12, -R4, R16 ;  /* 0x800000040c04722b */ /* 0x000fc60000000010 */
[----:B------:R-:W-:-:S03]  /*0d90*/  LOP3.LUT R3, R15, R3, RZ, 0x3c, !PT ;  /* 0x000000030f037212 */ /* 0x000fc600078e3cff */
[----:B------:R-:W-:-:S04]  /*0da0*/  IADD3 R4, PT, PT, -R2, -0x43300000, RZ ;  /* 0xbcd0000002047810 */ /* 0x000fc80007ffe1ff */
[----:B------:R-:W-:-:S04]  /*0db0*/  FSETP.NEU.AND P0, PT, |R5|, R4, PT ;  /* 0x000000040500720b */ /* 0x000fc80003f0d200 */
[----:B------:R-:W-:Y:S02]  /*0dc0*/  FSEL R12, R14, R12, !P0 ;  /* 0x0000000c0e0c7208 */ /* 0x000fe40004000000 */
[----:B------:R-:W-:Y:S01]  /*0dd0*/  FSEL R13, R3, R13, !P0 ;  /* 0x0000000d030d7208 */ /* 0x000fe20004000000 */
[----:B------:R-:W-:Y:S06]  /*0de0*/  BRA `(.L_x_6) ;  /* 0x0000000000547947 */ /* 0x000fec0003800000 */
.L_x_5:
[----:B------:R-:W-:-:S14]  /*0df0*/  DSETP.NAN.AND P0, PT, R2, R2, PT ;  /* 0x000000020200722a */ /* 0x000fdc0003f08000 */
[----:B------:R-:W-:Y:S05]  /*0e00*/  @P0 BRA `(.L_x_7) ;  /* 0x0000000000440947 */ /* 0x000fea0003800000 */
[----:B------:R-:W-:-:S14]  /*0e10*/  DSETP.NAN.AND P0, PT, R4, R4, PT ;  /* 0x000000040400722a */ /* 0x000fdc0003f08000 */
[----:B------:R-:W-:Y:S05]  /*0e20*/  @P0 BRA `(.L_x_8) ;  /* 0x0000000000300947 */ /* 0x000fea0003800000 */
[----:B------:R-:W-:Y:S01]  /*0e30*/  ISETP.NE.AND P0, PT, R23, R24, PT ;  /* 0x000000181700720c */ /* 0x000fe20003f05270 */
[----:B------:R-:W-:Y:S02]  /*0e40*/  IMAD.MOV.U32 R12, RZ, RZ, 0x0 ;  /* 0x00000000ff0c7424 */ /* 0x000fe400078e00ff */
[----:B------:R-:W-:-:S10]  /*0e50*/  IMAD.MOV.U32 R13, RZ, RZ, -0x80000 ;  /* 0xfff80000ff0d7424 */ /* 0x000fd400078e00ff */
[----:B------:R-:W-:Y:S05]  /*0e60*/  @!P0 BRA `(.L_x_6) ;  /* 0x0000000000348947 */ /* 0x000fea0003800000 */
[----:B------:R-:W-:Y:S02]  /*0e70*/  ISETP.NE.AND P0, PT, R23, 0x7ff00000, PT ;  /* 0x7ff000001700780c */ /* 0x000fe40003f05270 */
[----:B------:R-:W-:Y:S02]  /*0e80*/  LOP3.LUT R13, R3, 0x80000000, R5, 0x48, !PT ;  /* 0x80000000030d7812 */ /* 0x000fe400078e4805 */
[----:B------:R-:W-:-:S13]  /*0e90*/  ISETP.EQ.OR P0, PT, R24, RZ, !P0 ;  /* 0x000000ff1800720c */ /* 0x000fda0004702670 */
[----:B------:R-:W-:Y:S01]  /*0ea0*/  @P0 LOP3.LUT R2, R13, 0x7ff00000, RZ, 0xfc, !PT ;  /* 0x7ff000000d020812 */ /* 0x000fe200078efcff */
[----:B------:R-:W-:Y:S01]  /*0eb0*/  @!P0 IMAD.MOV.U32 R12, RZ, RZ, RZ ;  /* 0x000000ffff0c8224 */ /* 0x000fe200078e00ff */
[----:B------:R-:W-:-:S03]  /*0ec0*/  @P0 MOV R12, RZ ;  /* 0x000000ff000c0202 */ /* 0x000fc60000000f00 */
[----:B------:R-:W-:Y:S01]  /*0ed0*/  @P0 IMAD.MOV.U32 R13, RZ, RZ, R2 ;  /* 0x000000ffff0d0224 */ /* 0x000fe200078e0002 */
[----:B------:R-:W-:Y:S06]  /*0ee0*/  BRA `(.L_x_6) ;  /* 0x0000000000147947 */ /* 0x000fec0003800000 */
.L_x_8:
[----:B------:R-:W-:Y:S01]  /*0ef0*/  LOP3.LUT R13, R5, 0x80000, RZ, 0xfc, !PT ;  /* 0x00080000050d7812 */ /* 0x000fe200078efcff */
[----:B------:R-:W-:Y:S01]  /*0f00*/  IMAD.MOV.U32 R12, RZ, RZ, R4 ;  /* 0x000000ffff0c7224 */ /* 0x000fe200078e0004 */
[----:B------:R-:W-:Y:S06]  /*0f10*/  BRA `(.L_x_6) ;  /* 0x0000000000087947 */ /* 0x000fec0003800000 */
.L_x_7:
[----:B------:R-:W-:Y:S01]  /*0f20*/  LOP3.LUT R13, R3, 0x80000, RZ, 0xfc, !PT ;  /* 0x00080000030d7812 */ /* 0x000fe200078efcff */
[----:B------:R-:W-:-:S07]  /*0f30*/  IMAD.MOV.U32 R12, RZ, RZ, R2 ;  /* 0x000000ffff0c7224 */ /* 0x000fce00078e0002 */
.L_x_6:
[----:B------:R-:W-:Y:S02]  /*0f40*/  IMAD.MOV.U32 R21, RZ, RZ, 0x0 ;  /* 0x00000000ff157424 */ /* 0x000fe400078e00ff */
[----:B------:R-:W-:Y:S02]  /*0f50*/  IMAD.MOV.U32 R2, RZ, RZ, R12 ;  /* 0x000000ffff027224 */ /* 0x000fe400078e000c */
[----:B------:R-:W-:Y:S01]  /*0f60*/  IMAD.MOV.U32 R3, RZ, RZ, R13 ;  /* 0x000000ffff037224 */ /* 0x000fe200078e000d */
[----:B------:R-:W-:Y:S06]  /*0f70*/  RET.REL.NODEC R20 `(_Z6kernelPi) ;  /* 0xfffffff014207950 */ /* 0x000fec0003c3ffff */
.L_x_9:
[----:B------:R-:W-:-:S00]  /*0f80*/  BRA `(.L_x_9) ;  /* 0xfffffffc00fc7947 */ /* 0x000fc0000383ffff */
[----:B------:R-:W-:-:S00]  /*0f90*/  NOP ;  /* 0x0000000000007918 */ /* 0x000fc00000000000 */
        /* <DEDUP_REMOVED lines=14> */
.L_x_10:


//--------------------- .nv.shared.reserved.0     --------------------------
	.section	.nv.shared.reserved.0,"aw",@nobits
	.weak		__nv_reservedSMEM_offset_0_alias
	.size		__nv_reservedSMEM_offset_0_alias, 0, 64
	.other		__nv_reservedSMEM_offset_0_alias,@"STO_CUDA_RESERVED_SHARED STV_DEFAULT"
__nv_reservedSMEM_offset_0_alias:
	.zero		0
	.zero		64


//--------------------- .nv.constant0._Z6kernelPi --------------------------
	.section	.nv.constant0._Z6kernelPi,"a",@progbits
	.sectionflags	@""
	.align	4
.nv.constant0._Z6kernelPi:
	.zero		904


//--------------------- SYMBOLS --------------------------

	.type		.nv.reservedSmem.offset0,@object
	.size		.nv.reservedSmem.offset0,0x4
